//
// Generated by NVIDIA NVVM Compiler
//
// Compiler Build ID: CL-36424714
// Cuda compilation tools, release 13.0, V13.0.88
// Based on NVVM 20.0.0
//

.version 9.0
.target sm_100
.address_size 64

	// .globl	_Z4gemmmmmPKfmS0_mPfm
// _ZZ4gemmmmmPKfmS0_mPfmE2As has been demoted
// _ZZ4gemmmmmPKfmS0_mPfmE2Bs has been demoted

.visible .entry _Z4gemmmmmPKfmS0_mPfm(
	.param .u64 _Z4gemmmmmPKfmS0_mPfm_param_0,
	.param .u64 _Z4gemmmmmPKfmS0_mPfm_param_1,
	.param .u64 _Z4gemmmmmPKfmS0_mPfm_param_2,
	.param .u64 .ptr .align 1 _Z4gemmmmmPKfmS0_mPfm_param_3,
	.param .u64 _Z4gemmmmmPKfmS0_mPfm_param_4,
	.param .u64 .ptr .align 1 _Z4gemmmmmPKfmS0_mPfm_param_5,
	.param .u64 _Z4gemmmmmPKfmS0_mPfm_param_6,
	.param .u64 .ptr .align 1 _Z4gemmmmmPKfmS0_mPfm_param_7,
	.param .u64 _Z4gemmmmmPKfmS0_mPfm_param_8
)
{
	.reg .pred 	%p<12>;
	.reg .b32 	%r<34>;
	.reg .b32 	%f<63>;
	.reg .b64 	%rd<46>;
	// demoted variable
	.shared .align 4 .b8 _ZZ4gemmmmmPKfmS0_mPfmE2As[1024];
	// demoted variable
	.shared .align 4 .b8 _ZZ4gemmmmmPKfmS0_mPfmE2Bs[1024];
	ld.param.u64 	%rd14, [_Z4gemmmmmPKfmS0_mPfm_param_0];
	ld.param.u64 	%rd15, [_Z4gemmmmmPKfmS0_mPfm_param_1];
	ld.param.u64 	%rd16, [_Z4gemmmmmPKfmS0_mPfm_param_2];
	ld.param.u64 	%rd17, [_Z4gemmmmmPKfmS0_mPfm_param_3];
	ld.param.u64 	%rd18, [_Z4gemmmmmPKfmS0_mPfm_param_4];
	ld.param.u64 	%rd19, [_Z4gemmmmmPKfmS0_mPfm_param_5];
	ld.param.u64 	%rd20, [_Z4gemmmmmPKfmS0_mPfm_param_6];
	ld.param.u64 	%rd21, [_Z4gemmmmmPKfmS0_mPfm_param_7];
	ld.param.u64 	%rd22, [_Z4gemmmmmPKfmS0_mPfm_param_8];
	mov.u32 	%r1, %ctaid.y;
	mov.u32 	%r2, %tid.y;
	mov.u32 	%r3, %ctaid.x;
	mov.u32 	%r4, %tid.x;
	add.s64 	%rd1, %rd16, 15;
	setp.lt.u64 	%p1, %rd1, 16;
	mov.f32 	%f62, 0f00000000;
	@%p1 bra 	$L__BB0_7;
	shl.b32 	%r9, %r1, 4;
	add.s32 	%r10, %r9, %r2;
	cvt.u64.u32 	%rd2, %r10;
	shl.b32 	%r11, %r2, 6;
	mov.u32 	%r12, _ZZ4gemmmmmPKfmS0_mPfmE2As;
	add.s32 	%r5, %r12, %r11;
	cvt.u64.u32 	%rd43, %r4;
	mov.u32 	%r13, _ZZ4gemmmmmPKfmS0_mPfmE2Bs;
	add.s32 	%r14, %r13, %r11;
	shl.b32 	%r15, %r4, 2;
	add.s32 	%r6, %r14, %r15;
	mad.lo.s64 	%rd24, %rd18, %rd2, %rd43;
	shl.b64 	%rd25, %rd24, 2;
	cvta.to.global.u64 	%rd26, %rd17;
	add.s64 	%rd44, %rd26, %rd25;
	shr.u64 	%rd5, %rd1, 4;
	cvta.to.global.u64 	%rd6, %rd19;
	mov.f32 	%f62, 0f00000000;
	mov.b64 	%rd45, 0;
	mov.u32 	%r33, %r2;
$L__BB0_2:
	setp.le.u64 	%p2, %rd14, %rd2;
	setp.le.u64 	%p3, %rd16, %rd43;
	mov.f32 	%f60, 0f00000000;
	or.pred  	%p4, %p3, %p2;
	@%p4 bra 	$L__BB0_4;
	ld.global.f32 	%f60, [%rd44];
$L__BB0_4:
	shl.b32 	%r16, %r3, 4;
	add.s32 	%r17, %r16, %r4;
	cvt.s64.s32 	%rd28, %r17;
	setp.le.u64 	%p5, %rd15, %rd28;
	shl.b32 	%r18, %r4, 2;
	add.s32 	%r19, %r5, %r18;
	st.shared.f32 	[%r19], %f60;
	cvt.u64.u32 	%rd10, %r33;
	setp.le.u64 	%p6, %rd16, %rd10;
	mov.f32 	%f61, 0f00000000;
	or.pred  	%p7, %p5, %p6;
	@%p7 bra 	$L__BB0_6;
	shl.b32 	%r20, %r3, 4;
	add.s32 	%r21, %r20, %r4;
	cvt.s64.s32 	%rd29, %r21;
	mad.lo.s64 	%rd30, %rd20, %rd10, %rd29;
	shl.b64 	%rd31, %rd30, 2;
	add.s64 	%rd32, %rd6, %rd31;
	ld.global.f32 	%f61, [%rd32];
$L__BB0_6:
	st.shared.f32 	[%r6], %f61;
	bar.sync 	0;
	ld.shared.f32 	%f12, [%r5];
	shl.b32 	%r22, %r4, 2;
	mov.u32 	%r23, _ZZ4gemmmmmPKfmS0_mPfmE2Bs;
	add.s32 	%r24, %r23, %r22;
	ld.shared.f32 	%f13, [%r24];
	fma.rn.f32 	%f14, %f12, %f13, %f62;
	ld.shared.f32 	%f15, [%r5+4];
	ld.shared.f32 	%f16, [%r24+64];
	fma.rn.f32 	%f17, %f15, %f16, %f14;
	ld.shared.f32 	%f18, [%r5+8];
	ld.shared.f32 	%f19, [%r24+128];
	fma.rn.f32 	%f20, %f18, %f19, %f17;
	ld.shared.f32 	%f21, [%r5+12];
	ld.shared.f32 	%f22, [%r24+192];
	fma.rn.f32 	%f23, %f21, %f22, %f20;
	ld.shared.f32 	%f24, [%r5+16];
	ld.shared.f32 	%f25, [%r24+256];
	fma.rn.f32 	%f26, %f24, %f25, %f23;
	ld.shared.f32 	%f27, [%r5+20];
	ld.shared.f32 	%f28, [%r24+320];
	fma.rn.f32 	%f29, %f27, %f28, %f26;
	ld.shared.f32 	%f30, [%r5+24];
	ld.shared.f32 	%f31, [%r24+384];
	fma.rn.f32 	%f32, %f30, %f31, %f29;
	ld.shared.f32 	%f33, [%r5+28];
	ld.shared.f32 	%f34, [%r24+448];
	fma.rn.f32 	%f35, %f33, %f34, %f32;
	ld.shared.f32 	%f36, [%r5+32];
	ld.shared.f32 	%f37, [%r24+512];
	fma.rn.f32 	%f38, %f36, %f37, %f35;
	ld.shared.f32 	%f39, [%r5+36];
	ld.shared.f32 	%f40, [%r24+576];
	fma.rn.f32 	%f41, %f39, %f40, %f38;
	ld.shared.f32 	%f42, [%r5+40];
	ld.shared.f32 	%f43, [%r24+640];
	fma.rn.f32 	%f44, %f42, %f43, %f41;
	ld.shared.f32 	%f45, [%r5+44];
	ld.shared.f32 	%f46, [%r24+704];
	fma.rn.f32 	%f47, %f45, %f46, %f44;
	ld.shared.f32 	%f48, [%r5+48];
	ld.shared.f32 	%f49, [%r24+768];
	fma.rn.f32 	%f50, %f48, %f49, %f47;
	ld.shared.f32 	%f51, [%r5+52];
	ld.shared.f32 	%f52, [%r24+832];
	fma.rn.f32 	%f53, %f51, %f52, %f50;
	ld.shared.f32 	%f54, [%r5+56];
	ld.shared.f32 	%f55, [%r24+896];
	fma.rn.f32 	%f56, %f54, %f55, %f53;
	ld.shared.f32 	%f57, [%r5+60];
	ld.shared.f32 	%f58, [%r24+960];
	fma.rn.f32 	%f62, %f57, %f58, %f56;
	bar.sync 	0;
	add.s64 	%rd45, %rd45, 1;
	add.s32 	%r33, %r33, 16;
	add.s64 	%rd44, %rd44, 64;
	add.s64 	%rd43, %rd43, 16;
	setp.gt.u64 	%p8, %rd5, %rd45;
	@%p8 bra 	$L__BB0_2;
$L__BB0_7:
	shl.b32 	%r25, %r1, 4;
	add.s32 	%r26, %r25, %r2;
	cvt.u64.u32 	%rd33, %r26;
	setp.le.u64 	%p9, %rd14, %rd33;
	shl.b32 	%r27, %r3, 4;
	add.s32 	%r28, %r27, %r4;
	cvt.s64.s32 	%rd34, %r28;
	setp.le.u64 	%p10, %rd15, %rd34;
	or.pred  	%p11, %p9, %p10;
	@%p11 bra 	$L__BB0_9;
	mov.u32 	%r29, %ntid.y;
	mad.lo.s32 	%r30, %r1, %r29, %r2;
	cvt.u64.u32 	%rd35, %r30;
	mov.u32 	%r31, %ntid.x;
	mul.lo.s32 	%r32, %r3, %r31;
	cvt.u64.u32 	%rd36, %r32;
	cvt.u64.u32 	%rd37, %r4;
	add.s64 	%rd38, %rd36, %rd37;
	mad.lo.s64 	%rd39, %rd22, %rd35, %rd38;
	cvta.to.global.u64 	%rd40, %rd21;
	shl.b64 	%rd41, %rd39, 2;
	add.s64 	%rd42, %rd40, %rd41;
	st.global.f32 	[%rd42], %f62;
$L__BB0_9:
	ret;

}


// ===== COMPILED SASS (sm_100) =====

	.target	sm_100

	.elftype	@"ET_EXEC"


//--------------------- .note.nv.tkinfo           --------------------------
	.section	.note.nv.tkinfo,"",@"SHT_NOTE"
	.sectionflags	@"SHF_NOTE_NV_TKINFO"
	.tkinfo
        /*0018*/ 	.word	0x00000002
        /*0030*/ 	.string	""
        /*0030*/ 	.string	"ptxas"
        /*0030*/ 	.string	"Cuda compilation tools, release 13.0, V13.0.88"
        /*0030*/ 	.string	"Build cuda_13.0.r13.0/compiler.36424714_0"
        /*0030*/ 	.string	"-arch sm_100 -m 64 "



//--------------------- .note.nv.cuinfo           --------------------------
	.section	.note.nv.cuinfo,"",@"SHT_NOTE"
	.sectionflags	@"SHF_NOTE_NV_CUINFO"
        /*0018*/ 	.short	0x0002
        /*001a*/ 	.short	0x0064
        /*001c*/ 	.short	0x0082
	.zero		2


//--------------------- .nv.info                  --------------------------
	.section	.nv.info,"",@"SHT_CUDA_INFO"
	.align	4


	//----- nvinfo : EIATTR_REGCOUNT
	.align		4
        /*0000*/ 	.byte	0x04, 0x2f
        /*0002*/ 	.short	(.L_1 - .L_0)
	.align		4
.L_0:
        /*0004*/ 	.word	index@(_Z4gemmmmmPKfmS0_mPfm)
        /*0008*/ 	.word	0x00000020


	//----- nvinfo : EIATTR_FRAME_SIZE
	.align		4
.L_1:
        /*000c*/ 	.byte	0x04, 0x11
        /*000e*/ 	.short	(.L_3 - .L_2)
	.align		4
.L_2:
        /*0010*/ 	.word	index@(_Z4gemmmmmPKfmS0_mPfm)
        /*0014*/ 	.word	0x00000000


	//----- nvinfo : EIATTR_MIN_STACK_SIZE
	.align		4
.L_3:
        /*0018*/ 	.byte	0x04, 0x12
        /*001a*/ 	.short	(.L_5 - .L_4)
	.align		4
.L_4:
        /*001c*/ 	.word	index@(_Z4gemmmmmPKfmS0_mPfm)
        /*0020*/ 	.word	0x00000000
.L_5:


//--------------------- .nv.compat                --------------------------
	.section	.nv.compat,"",@"SHT_CUDA_COMPAT_INFO"
	.align	4
        /*0000*/ 	.byte	0x02, 0x09, 0x00, 0x00, 0x02, 0x02, 0x01, 0x00, 0x02, 0x05, 0x05, 0x00, 0x03, 0x07, 0x01, 0x01
        /*0010*/ 	.byte	0x02, 0x03, 0x00, 0x00, 0x02, 0x06, 0x01, 0x00, 0x04, 0x0b, 0x08, 0x00, 0x09, 0x00, 0x00, 0x00
        /*0020*/ 	.byte	0x00, 0x00, 0x00, 0x00


//--------------------- .nv.info._Z4gemmmmmPKfmS0_mPfm --------------------------
	.section	.nv.info._Z4gemmmmmPKfmS0_mPfm,"",@"SHT_CUDA_INFO"
	.sectionflags	@""
	.align	4


	//----- nvinfo : EIATTR_CUDA_API_VERSION
	.align		4
        /*0000*/ 	.byte	0x04, 0x37
        /*0002*/ 	.short	(.L_7 - .L_6)
.L_6:
        /*0004*/ 	.word	0x00000082


	//----- nvinfo : EIATTR_KPARAM_INFO
	.align		4
.L_7:
        /*0008*/ 	.byte	0x04, 0x17
        /*000a*/ 	.short	(.L_9 - .L_8)
.L_8:
        /*000c*/ 	.word	0x00000000
        /*0010*/ 	.short	0x0008
        /*0012*/ 	.short	0x0040
        /*0014*/ 	.byte	0x00, 0xf0, 0x21, 0x00


	//----- nvinfo : EIATTR_KPARAM_INFO
	.align		4
.L_9:
        /*0018*/ 	.byte	0x04, 0x17
        /*001a*/ 	.short	(.L_11 - .L_10)
.L_10:
        /*001c*/ 	.word	0x00000000
        /*0020*/ 	.short	0x0007
        /*0022*/ 	.short	0x0038
        /*0024*/ 	.byte	0x00, 0xf5, 0x21, 0x00


	//----- nvinfo : EIATTR_KPARAM_INFO
	.align		4
.L_11:
        /*0028*/ 	.byte	0x04, 0x17
        /*002a*/ 	.short	(.L_13 - .L_12)
.L_12:
        /*002c*/ 	.word	0x00000000
        /*0030*/ 	.short	0x0006
        /*0032*/ 	.short	0x0030
        /*0034*/ 	.byte	0x00, 0xf0, 0x21, 0x00


	//----- nvinfo : EIATTR_KPARAM_INFO
	.align		4
.L_13:
        /*0038*/ 	.byte	0x04, 0x17
        /*003a*/ 	.short	(.L_15 - .L_14)
.L_14:
        /*003c*/ 	.word	0x00000000
        /*0040*/ 	.short	0x0005
        /*0042*/ 	.short	0x0028
        /*0044*/ 	.byte	0x00, 0xf5, 0x21, 0x00


	//----- nvinfo : EIATTR_KPARAM_INFO
	.align		4
.L_15:
        /*0048*/ 	.byte	0x04, 0x17
        /*004a*/ 	.short	(.L_17 - .L_16)
.L_16:
        /*004c*/ 	.word	0x00000000
        /*0050*/ 	.short	0x0004
        /*0052*/ 	.short	0x0020
        /*0054*/ 	.byte	0x00, 0xf0, 0x21, 0x00


	//----- nvinfo : EIATTR_KPARAM_INFO
	.align		4
.L_17:
        /*0058*/ 	.byte	0x04, 0x17
        /*005a*/ 	.short	(.L_19 - .L_18)
.L_18:
        /*005c*/ 	.word	0x00000000
        /*0060*/ 	.short	0x0003
        /*0062*/ 	.short	0x0018
        /*0064*/ 	.byte	0x00, 0xf5, 0x21, 0x00


	//----- nvinfo : EIATTR_KPARAM_INFO
	.align		4
.L_19:
        /*0068*/ 	.byte	0x04, 0x17
        /*006a*/ 	.short	(.L_21 - .L_20)
.L_20:
        /*006c*/ 	.word	0x00000000
        /*0070*/ 	.short	0x0002
        /*0072*/ 	.short	0x0010
        /*0074*/ 	.byte	0x00, 0xf0, 0x21, 0x00


	//----- nvinfo : EIATTR_KPARAM_INFO
	.align		4
.L_21:
        /*0078*/ 	.byte	0x04, 0x17
        /*007a*/ 	.short	(.L_23 - .L_22)
.L_22:
        /*007c*/ 	.word	0x00000000
        /*0080*/ 	.short	0x0001
        /*0082*/ 	.short	0x0008
        /*0084*/ 	.byte	0x00, 0xf0, 0x21, 0x00


	//----- nvinfo : EIATTR_KPARAM_INFO
	.align		4
.L_23:
        /*0088*/ 	.byte	0x04, 0x17
        /*008a*/ 	.short	(.L_25 - .L_24)
.L_24:
        /*008c*/ 	.word	0x00000000
        /*0090*/ 	.short	0x0000
        /*0092*/ 	.short	0x0000
        /*0094*/ 	.byte	0x00, 0xf0, 0x21, 0x00


	//----- nvinfo : EIATTR_SPARSE_MMA_MASK
	.align		4
.L_25:
        /*0098*/ 	.byte	0x03, 0x50
        /*009a*/ 	.short	0x0000


	//----- nvinfo : EIATTR_MAXREG_COUNT
	.align		4
        /*009c*/ 	.byte	0x03, 0x1b
        /*009e*/ 	.short	0x00ff


	//----- nvinfo : EIATTR_NUM_BARRIERS
	.align		4
        /*00a0*/ 	.byte	0x02, 0x4c
        /*00a2*/ 	.byte	0x01
	.zero		1


	//----- nvinfo : EIATTR_MERCURY_ISA_VERSION
	.align		4
        /*00a4*/ 	.byte	0x03, 0x5f
        /*00a6*/ 	.short	0x0101


	//----- nvinfo : EIATTR_VRC_CTA_INIT_COUNT
	.align		4
        /*00a8*/ 	.byte	0x02, 0x4a
	.zero		1
	.zero		1


	//----- nvinfo : EIATTR_EXIT_INSTR_OFFSETS
	.align		4
        /*00ac*/ 	.byte	0x04, 0x1c
        /*00ae*/ 	.short	(.L_27 - .L_26)


	//   ....[0]....
.L_26:
        /*00b0*/ 	.word	0x00000780


	//   ....[1]....
        /*00b4*/ 	.word	0x00000860


	//----- nvinfo : EIATTR_CBANK_PARAM_SIZE
	.align		4
.L_27:
        /*00b8*/ 	.byte	0x03, 0x19
        /*00ba*/ 	.short	0x0048


	//----- nvinfo : EIATTR_PARAM_CBANK
	.align		4
        /*00bc*/ 	.byte	0x04, 0x0a
        /*00be*/ 	.short	(.L_29 - .L_28)
	.align		4
.L_28:
        /*00c0*/ 	.word	index@(.nv.constant0._Z4gemmmmmPKfmS0_mPfm)
        /*00c4*/ 	.short	0x0380
        /*00c6*/ 	.short	0x0048


	//----- nvinfo : EIATTR_SW_WAR
	.align		4
.L_29:
        /*00c8*/ 	.byte	0x04, 0x36
        /*00ca*/ 	.short	(.L_31 - .L_30)
.L_30:
        /*00cc*/ 	.word	0x00000008
.L_31:


//--------------------- .nv.callgraph             --------------------------
	.section	.nv.callgraph,"",@"SHT_CUDA_CALLGRAPH"
	.align	4
	.sectionentsize	8
	.align		4
        /*0000*/ 	.word	0x00000000
	.align		4
        /*0004*/ 	.word	0xffffffff
	.align		4
        /*0008*/ 	.word	0x00000000
	.align		4
        /*000c*/ 	.word	0xfffffffe
	.align		4
        /*0010*/ 	.word	0x00000000
	.align		4
        /*0014*/ 	.word	0xfffffffd
	.align		4
        /*0018*/ 	.word	0x00000000
	.align		4
        /*001c*/ 	.word	0xfffffffc


//--------------------- .text._Z4gemmmmmPKfmS0_mPfm --------------------------
	.section	.text._Z4gemmmmmPKfmS0_mPfm,"ax",@progbits
	.align	128
        .global         _Z4gemmmmmPKfmS0_mPfm
        .type           _Z4gemmmmmPKfmS0_mPfm,@function
        .size           _Z4gemmmmmPKfmS0_mPfm,(.L_x_3 - _Z4gemmmmmPKfmS0_mPfm)
        .other          _Z4gemmmmmPKfmS0_mPfm,@"STO_CUDA_ENTRY STV_DEFAULT"
_Z4gemmmmmPKfmS0_mPfm:
.text._Z4gemmmmmPKfmS0_mPfm:
[----:B------:R-:W-:Y:S01]  /*0000*/  LDC R1, c[0x0][0x37c] ;  /* 0x0000df00ff017b82 */ /* 0x000fe20000000800 */
[----:B------:R-:W0:Y:S01]  /*0010*/  LDCU.64 UR4, c[0x0][0x390] ;  /* 0x00007200ff0477ac */ /* 0x000e220008000a00 */
[----:B------:R-:W1:Y:S01]  /*0020*/  S2R R0, SR_CTAID.X ;  /* 0x0000000000007919 */ /* 0x000e620000002500 */
[----:B------:R-:W-:Y:S01]  /*0030*/  IMAD.MOV.U32 R23, RZ, RZ, RZ ;  /* 0x000000ffff177224 */ /* 0x000fe200078e00ff */
[----:B------:R-:W2:Y:S01]  /*0040*/  LDCU.64 UR10, c[0x0][0x358] ;  /* 0x00006b00ff0a77ac */ /* 0x000ea20008000a00 */
[----:B------:R-:W3:Y:S01]  /*0050*/  S2R R16, SR_TID.X ;  /* 0x0000000000107919 */ /* 0x000ee20000002100 */
[----:B------:R-:W4:Y:S01]  /*0060*/  S2R R2, SR_CTAID.Y ;  /* 0x0000000000027919 */ /* 0x000f220000002600 */
[----:B------:R-:W1:Y:S01]  /*0070*/  S2R R3, SR_TID.Y ;  /* 0x0000000000037919 */ /* 0x000e620000002200 */
[----:B0-----:R-:W-:-:S04]  /*0080*/  UIADD3 UR7, UP0, UPT, UR4, 0xf, URZ ;  /* 0x0000000f04077890 */ /* 0x001fc8000ff1e0ff */
[----:B------:R-:W-:Y:S02]  /*0090*/  UIADD3.X UR8, UPT, UPT, URZ, UR5, URZ, UP0, !UPT ;  /* 0x00000005ff087290 */ /* 0x000fe400087fe4ff */
[----:B------:R-:W-:-:S04]  /*00a0*/  UISETP.GE.U32.AND UP0, UPT, UR7, 0x10, UPT ;  /* 0x000000100700788c */ /* 0x000fc8000bf06070 */
[----:B------:R-:W-:-:S09]  /*00b0*/  UISETP.GE.U32.AND.EX UP0, UPT, UR8, URZ, UPT, UP0 ;  /* 0x000000ff0800728c */ /* 0x000fd2000bf06100 */
[----:B--234-:R-:W-:Y:S05]  /*00c0*/  BRA.U !UP0, `(.L_x_0) ;  /* 0x00000005088c7547 */ /* 0x01cfea000b800000 */
[----:B------:R-:W0:Y:S01]  /*00d0*/  S2UR UR6, SR_CgaCtaId ;  /* 0x00000000000679c3 */ /* 0x000e220000008800 */
[----:B------:R-:W2:Y:S01]  /*00e0*/  LDCU.64 UR12, c[0x0][0x3a0] ;  /* 0x00007400ff0c77ac */ /* 0x000ea20008000a00 */
[----:B------:R-:W-:Y:S02]  /*00f0*/  HFMA2 R17, -RZ, RZ, 0, 0 ;  /* 0x00000000ff117431 */ /* 0x000fe400000001ff */
[----:B-1----:R-:W-:Y:S01]  /*0100*/  IMAD R7, R2, 0x10, R3 ;  /* 0x0000001002077824 */ /* 0x002fe200078e0203 */
[----:B------:R-:W1:Y:S01]  /*0110*/  LDCU.64 UR16, c[0x0][0x380] ;  /* 0x00007000ff1077ac */ /* 0x000e620008000a00 */
[----:B------:R-:W-:Y:S02]  /*0120*/  IMAD.MOV.U32 R6, RZ, RZ, R16 ;  /* 0x000000ffff067224 */ /* 0x000fe400078e0010 */
[----:B------:R-:W-:Y:S01]  /*0130*/  IMAD.MOV.U32 R23, RZ, RZ, RZ ;  /* 0x000000ffff177224 */ /* 0x000fe200078e00ff */
[----:B------:R-:W3:Y:S01]  /*0140*/  LDCU.64 UR14, c[0x0][0x398] ;  /* 0x00007300ff0e77ac */ /* 0x000ee20008000a00 */
[----:B------:R-:W-:Y:S01]  /*0150*/  UMOV UR4, 0x400 ;  /* 0x0000040000047882 */ /* 0x000fe20000000000 */
[----:B------:R-:W-:-:S02]  /*0160*/  USHF.R.U64 UR7, UR7, 0x4, UR8 ;  /* 0x0000000407077899 */ /* 0x000fc40008001208 */
[----:B------:R-:W-:Y:S02]  /*0170*/  UIADD3 UR5, UPT, UPT, UR4, 0x400, URZ ;  /* 0x0000040004057890 */ /* 0x000fe4000fffe0ff */
[----:B------:R-:W-:Y:S01]  /*0180*/  USHF.R.U32.HI UR8, URZ, 0x4, UR8 ;  /* 0x00000004ff087899 */ /* 0x000fe20008011608 */
[C---:B--2---:R-:W-:Y:S01]  /*0190*/  IMAD.WIDE.U32 R4, R7.reuse, UR12, R16 ;  /* 0x0000000c07047c25 */ /* 0x044fe2000f8e0010 */
[----:B------:R-:W2:Y:S03]  /*01a0*/  LDCU.64 UR18, c[0x0][0x390] ;  /* 0x00007200ff1277ac */ /* 0x000ea60008000a00 */
[C---:B------:R-:W-:Y:S01]  /*01b0*/  IMAD R19, R7.reuse, UR13, R5 ;  /* 0x0000000d07137c24 */ /* 0x040fe2000f8e0205 */
[----:B0-----:R-:W-:Y:S01]  /*01c0*/  ULEA UR5, UR6, UR5, 0x18 ;  /* 0x0000000506057291 */ /* 0x001fe2000f8ec0ff */
[----:B-1----:R-:W-:Y:S01]  /*01d0*/  ISETP.GE.U32.AND P0, PT, R7, UR16, PT ;  /* 0x0000001007007c0c */ /* 0x002fe2000bf06070 */
[----:B------:R-:W-:Y:S01]  /*01e0*/  ULEA UR4, UR6, UR4, 0x18 ;  /* 0x0000000406047291 */ /* 0x000fe2000f8ec0ff */
[----:B---3--:R-:W-:Y:S01]  /*01f0*/  LEA R18, P1, R4, UR14, 0x2 ;  /* 0x0000000e04127c11 */ /* 0x008fe2000f8210ff */
[----:B------:R-:W0:Y:S01]  /*0200*/  LDCU.64 UR12, c[0x0][0x388] ;  /* 0x00007100ff0c77ac */ /* 0x000e220008000a00 */
[----:B------:R-:W-:-:S02]  /*0210*/  ISETP.GE.U32.AND.EX P0, PT, RZ, UR17, PT, P0 ;  /* 0x00000011ff007c0c */ /* 0x000fc4000bf06100 */
[C---:B------:R-:W-:Y:S02]  /*0220*/  LEA R7, R3.reuse, UR5, 0x6 ;  /* 0x0000000503077c11 */ /* 0x040fe4000f8e30ff */
[----:B------:R-:W-:Y:S02]  /*0230*/  LEA.HI.X R19, R4, UR15, R19, 0x2, P1 ;  /* 0x0000000f04137c11 */ /* 0x000fe400088f1413 */
[----:B------:R-:W-:Y:S01]  /*0240*/  MOV R4, RZ ;  /* 0x000000ff00047202 */ /* 0x000fe20000000f00 */
[C---:B------:R-:W-:Y:S01]  /*0250*/  IMAD R7, R16.reuse, 0x4, R7 ;  /* 0x0000000410077824 */ /* 0x040fe200078e0207 */
[----:B------:R-:W-:Y:S02]  /*0260*/  MOV R5, R3 ;  /* 0x0000000300057202 */ /* 0x000fe40000000f00 */
[----:B------:R-:W-:Y:S01]  /*0270*/  LEA R21, R3, UR4, 0x6 ;  /* 0x0000000403157c11 */ /* 0x000fe2000f8e30ff */
[----:B------:R-:W-:Y:S01]  /*0280*/  UMOV UR4, URZ ;  /* 0x000000ff00047c82 */ /* 0x000fe20008000000 */
[----:B------:R-:W-:Y:S01]  /*0290*/  LEA R20, R16, UR5, 0x2 ;  /* 0x0000000510147c11 */ /* 0x000fe2000f8e10ff */
[----:B--2---:R-:W-:-:S06]  /*02a0*/  UMOV UR5, URZ ;  /* 0x000000ff00057c82 */ /* 0x004fcc0008000000 */
.L_x_1:
[----:B------:R-:W-:Y:S01]  /*02b0*/  ISETP.GE.U32.AND P1, PT, R5, UR18, PT ;  /* 0x0000001205007c0c */ /* 0x000fe2000bf26070 */
[----:B------:R-:W-:Y:S01]  /*02c0*/  IMAD.MOV.U32 R22, RZ, RZ, RZ ;  /* 0x000000ffff167224 */ /* 0x000fe200078e00ff */
[----:B------:R-:W-:Y:S02]  /*02d0*/  LEA R12, R0, R16, 0x4 ;  /* 0x00000010000c7211 */ /* 0x000fe400078e20ff */
[----:B------:R-:W-:Y:S02]  /*02e0*/  ISETP.GE.U32.AND.EX P1, PT, RZ, UR19, PT, P1 ;  /* 0x00000013ff007c0c */ /* 0x000fe4000bf26110 */
[----:B0-----:R-:W-:Y:S02]  /*02f0*/  ISETP.GE.U32.AND P2, PT, R12, UR12, PT ;  /* 0x0000000c0c007c0c */ /* 0x001fe4000bf46070 */
[----:B------:R-:W-:Y:S02]  /*0300*/  SHF.R.S32.HI R13, RZ, 0x1f, R12 ;  /* 0x0000001fff0d7819 */ /* 0x000fe4000001140c */
[----:B------:R-:W-:-:S02]  /*0310*/  MOV R26, RZ ;  /* 0x000000ff001a7202 */ /* 0x000fc40000000f00 */
[----:B------:R-:W-:Y:S02]  /*0320*/  ISETP.GE.U32.OR.EX P1, PT, R13, UR13, P1, P2 ;  /* 0x0000000d0d007c0c */ /* 0x000fe40008f26520 */
[----:B------:R-:W-:-:S04]  /*0330*/  ISETP.GE.U32.AND P2, PT, R6, UR18, PT ;  /* 0x0000001206007c0c */ /* 0x000fc8000bf46070 */
[----:B------:R-:W-:-:S07]  /*0340*/  ISETP.GE.U32.OR.EX P2, PT, R4, UR19, P0, P2 ;  /* 0x0000001304007c0c */ /* 0x000fce0008746520 */
[----:B------:R-:W0:Y:S06]  /*0350*/  @!P1 LDC.64 R10, c[0x0][0x3b0] ;  /* 0x0000ec00ff0a9b82 */ /* 0x000e2c0000000a00 */
[----:B------:R1:W2:Y:S02]  /*0360*/  @!P2 LDG.E R22, desc[UR10][R18.64] ;  /* 0x0000000a1216a981 */ /* 0x0002a4000c1e1900 */
[----:B------:R-:W3:Y:S01]  /*0370*/  @!P1 LDC.64 R8, c[0x0][0x3a8] ;  /* 0x0000ea00ff089b82 */ /* 0x000ee20000000a00 */
[----:B0-----:R-:W-:-:S04]  /*0380*/  @!P1 IMAD.WIDE.U32 R12, R5, R10, R12 ;  /* 0x0000000a050c9225 */ /* 0x001fc800078e000c */
[----:B------:R-:W-:Y:S01]  /*0390*/  @!P1 IMAD R11, R5, R11, R13 ;  /* 0x0000000b050b9224 */ /* 0x000fe200078e020d */
[----:B---3--:R-:W-:-:S04]  /*03a0*/  @!P1 LEA R8, P3, R12, R8, 0x2 ;  /* 0x000000080c089211 */ /* 0x008fc800078610ff */
[----:B------:R-:W-:-:S05]  /*03b0*/  @!P1 LEA.HI.X R9, R12, R9, R11, 0x2, P3 ;  /* 0x000000090c099211 */ /* 0x000fca00018f140b */
[----:B------:R-:W3:Y:S01]  /*03c0*/  @!P1 LDG.E R26, desc[UR10][R8.64] ;  /* 0x0000000a081a9981 */ /* 0x000ee2000c1e1900 */
[----:B------:R-:W-:Y:S01]  /*03d0*/  IMAD R27, R16, 0x4, R21 ;  /* 0x00000004101b7824 */ /* 0x000fe200078e0215 */
[----:B------:R-:W-:-:S04]  /*03e0*/  UIADD3 UR4, UP0, UPT, UR4, 0x1, URZ ;  /* 0x0000000104047890 */ /* 0x000fc8000ff1e0ff */
[----:B------:R-:W-:Y:S02]  /*03f0*/  UIADD3.X UR5, UPT, UPT, URZ, UR5, URZ, UP0, !UPT ;  /* 0x00000005ff057290 */ /* 0x000fe400087fe4ff */
[----:B------:R-:W-:-:S04]  /*0400*/  UISETP.GT.U32.AND UP0, UPT, UR7, UR4, UPT ;  /* 0x000000040700728c */ /* 0x000fc8000bf04070 */
[----:B------:R-:W-:Y:S01]  /*0410*/  UISETP.GT.U32.AND.EX UP0, UPT, UR8, UR5, UPT, UP0 ;  /* 0x000000050800728c */ /* 0x000fe2000bf04100 */
[----:B-1----:R-:W-:Y:S02]  /*0420*/  IADD3 R18, P1, PT, R18, 0x40, RZ ;  /* 0x0000004012127810 */ /* 0x002fe40007f3e0ff */
[----:B------:R-:W-:Y:S02]  /*0430*/  IADD3 R6, P2, PT, R6, 0x10, RZ ;  /* 0x0000001006067810 */ /* 0x000fe40007f5e0ff */
[----:B------:R-:W-:Y:S01]  /*0440*/  IADD3 R5, PT, PT, R5, 0x10, RZ ;  /* 0x0000001005057810 */ /* 0x000fe20007ffe0ff */
[----:B------:R-:W-:Y:S01]  /*0450*/  IMAD.X R19, RZ, RZ, R19, P1 ;  /* 0x000000ffff137224 */ /* 0x000fe200008e0613 */
[----:B------:R-:W-:Y:S01]  /*0460*/  IADD3.X R4, PT, PT, RZ, R4, RZ, P2, !PT ;  /* 0x00000004ff047210 */ /* 0x000fe200017fe4ff */
[----:B--2---:R-:W-:Y:S04]  /*0470*/  STS [R27], R22 ;  /* 0x000000161b007388 */ /* 0x004fe80000000800 */
[----:B---3--:R-:W-:Y:S01]  /*0480*/  STS [R7], R26 ;  /* 0x0000001a07007388 */ /* 0x008fe20000000800 */
[----:B------:R-:W-:Y:S06]  /*0490*/  BAR.SYNC.DEFER_BLOCKING 0x0 ;  /* 0x0000000000007b1d */ /* 0x000fec0000010000 */
[----:B------:R-:W-:Y:S04]  /*04a0*/  LDS R28, [R20] ;  /* 0x00000000141c7984 */ /* 0x000fe80000000800 */
[----:B------:R-:W0:Y:S04]  /*04b0*/  LDS.128 R12, [R21] ;  /* 0x00000000150c7984 */ /* 0x000e280000000c00 */
[----:B------:R-:W1:Y:S04]  /*04c0*/  LDS R27, [R20+0x40] ;  /* 0x00004000141b7984 */ /* 0x000e680000000800 */
[----:B------:R-:W2:Y:S04]  /*04d0*/  LDS R29, [R20+0x80] ;  /* 0x00008000141d7984 */ /* 0x000ea80000000800 */
[----:B------:R-:W3:Y:S04]  /*04e0*/  LDS R24, [R20+0xc0] ;  /* 0x0000c00014187984 */ /* 0x000ee80000000800 */
[----:B------:R-:W-:Y:S04]  /*04f0*/  LDS R25, [R20+0x100] ;  /* 0x0001000014197984 */ /* 0x000fe80000000800 */
[----:B------:R-:W4:Y:S04]  /*0500*/  LDS.128 R8, [R21+0x10] ;  /* 0x0000100015087984 */ /* 0x000f280000000c00 */
[----:B------:R-:W5:Y:S04]  /*0510*/  LDS R22, [R20+0x140] ;  /* 0x0001400014167984 */ /* 0x000f680000000800 */
[----:B------:R-:W-:Y:S01]  /*0520*/  LDS R26, [R20+0x1c0] ;  /* 0x0001c000141a7984 */ /* 0x000fe20000000800 */
[----:B0-----:R-:W-:-:S03]  /*0530*/  FFMA R12, R12, R28, R23 ;  /* 0x0000001c0c0c7223 */ /* 0x001fc60000000017 */
[----:B------:R-:W-:Y:S01]  /*0540*/  LDS R23, [R20+0x200] ;  /* 0x0002000014177984 */ /* 0x000fe20000000800 */
[----:B-1----:R-:W-:-:S03]  /*0550*/  FFMA R12, R27, R13, R12 ;  /* 0x0000000d1b0c7223 */ /* 0x002fc6000000000c */
[----:B------:R-:W0:Y:S01]  /*0560*/  LDS R27, [R20+0x180] ;  /* 0x00018000141b7984 */ /* 0x000e220000000800 */
[----:B--2---:R-:W-:-:S04]  /*0570*/  FFMA R29, R29, R14, R12 ;  /* 0x0000000e1d1d7223 */ /* 0x004fc8000000000c */
[----:B---3--:R-:W-:Y:S02]  /*0580*/  FFMA R29, R24, R15, R29 ;  /* 0x0000000f181d7223 */ /* 0x008fe4000000001d */
[----:B------:R-:W1:Y:S04]  /*0590*/  LDS.128 R12, [R21+0x20] ;  /* 0x00002000150c7984 */ /* 0x000e680000000c00 */
[----:B------:R-:W2:Y:S01]  /*05a0*/  LDS R24, [R20+0x240] ;  /* 0x0002400014187984 */ /* 0x000ea20000000800 */
[----:B----4-:R-:W-:-:S04]  /*05b0*/  FFMA R25, R8, R25, R29 ;  /* 0x0000001908197223 */ /* 0x010fc8000000001d */
[----:B-----5:R-:W-:Y:S02]  /*05c0*/  FFMA R22, R22, R9, R25 ;  /* 0x0000000916167223 */ /* 0x020fe40000000019 */
[----:B------:R-:W3:Y:S02]  /*05d0*/  LDS R25, [R20+0x280] ;  /* 0x0002800014197984 */ /* 0x000ee40000000800 */
[----:B0-----:R-:W-:Y:S02]  /*05e0*/  FFMA R27, R27, R10, R22 ;  /* 0x0000000a1b1b7223 */ /* 0x001fe40000000016 */
[----:B------:R-:W0:Y:S02]  /*05f0*/  LDS R22, [R20+0x2c0] ;  /* 0x0002c00014167984 */ /* 0x000e240000000800 */
[----:B------:R-:W-:Y:S02]  /*0600*/  FFMA R29, R26, R11, R27 ;  /* 0x0000000b1a1d7223 */ /* 0x000fe4000000001b */
[----:B------:R-:W-:Y:S04]  /*0610*/  LDS R27, [R20+0x300] ;  /* 0x00030000141b7984 */ /* 0x000fe80000000800 */
[----:B------:R-:W4:Y:S01]  /*0620*/  LDS.128 R8, [R21+0x30] ;  /* 0x0000300015087984 */ /* 0x000f220000000c00 */
[----:B-1----:R-:W-:-:S03]  /*0630*/  FFMA R29, R12, R23, R29 ;  /* 0x000000170c1d7223 */ /* 0x002fc6000000001d */
[----:B------:R-:W1:Y:S01]  /*0640*/  LDS R12, [R20+0x340] ;  /* 0x00034000140c7984 */ /* 0x000e620000000800 */
[----:B--2---:R-:W-:-:S03]  /*0650*/  FFMA R26, R24, R13, R29 ;  /* 0x0000000d181a7223 */ /* 0x004fc6000000001d */
[----:B------:R-:W2:Y:S04]  /*0660*/  LDS R23, [R20+0x380] ;  /* 0x0003800014177984 */ /* 0x000ea80000000800 */
[----:B------:R-:W5:Y:S01]  /*0670*/  LDS R24, [R20+0x3c0] ;  /* 0x0003c00014187984 */ /* 0x000f620000000800 */
[----:B---3--:R-:W-:-:S04]  /*0680*/  FFMA R25, R25, R14, R26 ;  /* 0x0000000e19197223 */ /* 0x008fc8000000001a */
[----:B0-----:R-:W-:-:S04]  /*0690*/  FFMA R15, R22, R15, R25 ;  /* 0x0000000f160f7223 */ /* 0x001fc80000000019 */
[----:B----4-:R-:W-:-:S04]  /*06a0*/  FFMA R15, R8, R27, R15 ;  /* 0x0000001b080f7223 */ /* 0x010fc8000000000f */
[----:B-1----:R-:W-:-:S04]  /*06b0*/  FFMA R12, R12, R9, R15 ;  /* 0x000000090c0c7223 */ /* 0x002fc8000000000f */
[----:B--2---:R-:W-:-:S04]  /*06c0*/  FFMA R23, R23, R10, R12 ;  /* 0x0000000a17177223 */ /* 0x004fc8000000000c */
[----:B-----5:R-:W-:Y:S01]  /*06d0*/  FFMA R23, R24, R11, R23 ;  /* 0x0000000b18177223 */ /* 0x020fe20000000017 */
[----:B------:R-:W-:Y:S06]  /*06e0*/  BAR.SYNC.DEFER_BLOCKING 0x0 ;  /* 0x0000000000007b1d */ /* 0x000fec0000010000 */
[----:B------:R-:W-:Y:S05]  /*06f0*/  BRA.U UP0, `(.L_x_1) ;  /* 0xfffffff900ec7547 */ /* 0x000fea000b83ffff */
.L_x_0:
[----:B------:R-:W0:Y:S01]  /*0700*/  LDCU.128 UR4, c[0x0][0x380] ;  /* 0x00007000ff0477ac */ /* 0x000e220008000c00 */
[----:B-1----:R-:W-:Y:S01]  /*0710*/  IMAD R5, R0, 0x10, R16 ;  /* 0x0000001000057824 */ /* 0x002fe200078e0210 */
[----:B------:R-:W-:-:S04]  /*0720*/  LEA R4, R2, R3, 0x4 ;  /* 0x0000000302047211 */ /* 0x000fc800078e20ff */
[----:B------:R-:W-:Y:S02]  /*0730*/  SHF.R.S32.HI R6, RZ, 0x1f, R5 ;  /* 0x0000001fff067819 */ /* 0x000fe40000011405 */
[----:B0-----:R-:W-:Y:S02]  /*0740*/  ISETP.GE.U32.AND P0, PT, R5, UR6, PT ;  /* 0x0000000605007c0c */ /* 0x001fe4000bf06070 */
[----:B------:R-:W-:Y:S02]  /*0750*/  ISETP.GE.U32.AND P1, PT, R4, UR4, PT ;  /* 0x0000000404007c0c */ /* 0x000fe4000bf26070 */
[----:B------:R-:W-:-:S04]  /*0760*/  ISETP.GE.U32.AND.EX P0, PT, R6, UR7, PT, P0 ;  /* 0x0000000706007c0c */ /* 0x000fc8000bf06100 */
[----:B------:R-:W-:-:S13]  /*0770*/  ISETP.GE.U32.OR.EX P0, PT, RZ, UR5, P0, P1 ;  /* 0x00000005ff007c0c */ /* 0x000fda0008706510 */
[----:B------:R-:W-:Y:S05]  /*0780*/  @P0 EXIT ;  /* 0x000000000000094d */ /* 0x000fea0003800000 */
[----:B------:R-:W0:Y:S01]  /*0790*/  LDCU UR4, c[0x0][0x364] ;  /* 0x00006c80ff0477ac */ /* 0x000e220008000800 */
[----:B------:R-:W1:Y:S01]  /*07a0*/  LDCU UR5, c[0x0][0x360] ;  /* 0x00006c00ff0577ac */ /* 0x000e620008000800 */
[----:B------:R-:W2:Y:S01]  /*07b0*/  LDCU.64 UR6, c[0x0][0x3c0] ;  /* 0x00007800ff0677ac */ /* 0x000ea20008000a00 */
[----:B------:R-:W3:Y:S01]  /*07c0*/  LDCU.64 UR8, c[0x0][0x3b8] ;  /* 0x00007700ff0877ac */ /* 0x000ee20008000a00 */
[----:B0-----:R-:W-:Y:S02]  /*07d0*/  IMAD R5, R2, UR4, R3 ;  /* 0x0000000402057c24 */ /* 0x001fe4000f8e0203 */
[----:B-1----:R-:W-:-:S05]  /*07e0*/  IMAD R17, R0, UR5, RZ ;  /* 0x0000000500117c24 */ /* 0x002fca000f8e02ff */
[----:B------:R-:W-:-:S05]  /*07f0*/  IADD3 R16, P0, PT, R17, R16, RZ ;  /* 0x0000001011107210 */ /* 0x000fca0007f1e0ff */
[----:B------:R-:W-:Y:S02]  /*0800*/  IMAD.X R17, RZ, RZ, RZ, P0 ;  /* 0x000000ffff117224 */ /* 0x000fe400000e06ff */
[----:B--2---:R-:W-:-:S04]  /*0810*/  IMAD.WIDE.U32 R2, R5, UR6, R16 ;  /* 0x0000000605027c25 */ /* 0x004fc8000f8e0010 */
[----:B------:R-:W-:Y:S01]  /*0820*/  IMAD R5, R5, UR7, R3 ;  /* 0x0000000705057c24 */ /* 0x000fe2000f8e0203 */
[----:B---3--:R-:W-:-:S04]  /*0830*/  LEA R4, P0, R2, UR8, 0x2 ;  /* 0x0000000802047c11 */ /* 0x008fc8000f8010ff */
[----:B------:R-:W-:-:S05]  /*0840*/  LEA.HI.X R5, R2, UR9, R5, 0x2, P0 ;  /* 0x0000000902057c11 */ /* 0x000fca00080f1405 */
[----:B------:R-:W-:Y:S01]  /*0850*/  STG.E desc[UR10][R4.64], R23 ;  /* 0x0000001704007986 */ /* 0x000fe2000c10190a */
[----:B------:R-:W-:Y:S05]  /*0860*/  EXIT ;  /* 0x000000000000794d */ /* 0x000fea0003800000 */
.L_x_2:
[----:B------:R-:W-:-:S00]  /*0870*/  BRA `(.L_x_2) ;  /* 0xfffffffc00fc7947 */ /* 0x000fc0000383ffff */
[----:B------:R-:W-:-:S00]  /*0880*/  NOP ;  /* 0x0000000000007918 */ /* 0x000fc00000000000 */
[----:B------:R-:W-:-:S00]  /*0890*/  NOP ;  /* 0x0000000000007918 */ /* 0x000fc00000000000 */
[----:B------:R-:W-:-:S00]  /*08a0*/  NOP ;  /* 0x0000000000007918 */ /* 0x000fc00000000000 */
[----:B------:R-:W-:-:S00]  /*08b0*/  NOP ;  /* 0x0000000000007918 */ /* 0x000fc00000000000 */
[----:B------:R-:W-:-:S00]  /*08c0*/  NOP ;  /* 0x0000000000007918 */ /* 0x000fc00000000000 */
[----:B------:R-:W-:-:S00]  /*08d0*/  NOP ;  /* 0x0000000000007918 */ /* 0x000fc00000000000 */
[----:B------:R-:W-:-:S00]  /*08e0*/  NOP ;  /* 0x0000000000007918 */ /* 0x000fc00000000000 */
[----:B------:R-:W-:-:S00]  /*08f0*/  NOP ;  /* 0x0000000000007918 */ /* 0x000fc00000000000 */
.L_x_3:


//--------------------- .nv.shared._Z4gemmmmmPKfmS0_mPfm --------------------------
	.section	.nv.shared._Z4gemmmmmPKfmS0_mPfm,"aw",@nobits
	.sectionflags	@""
	.align	4
.nv.shared._Z4gemmmmmPKfmS0_mPfm:
	.zero		3072


//--------------------- .nv.shared.reserved.0     --------------------------
	.section	.nv.shared.reserved.0,"aw",@nobits
	.weak		__nv_reservedSMEM_offset_0_alias
	.size		__nv_reservedSMEM_offset_0_alias, 0, 64
	.other		__nv_reservedSMEM_offset_0_alias,@"STO_CUDA_RESERVED_SHARED STV_DEFAULT"
__nv_reservedSMEM_offset_0_alias:
	.zero		0
	.zero		64


//--------------------- .nv.constant0._Z4gemmmmmPKfmS0_mPfm --------------------------
	.section	.nv.constant0._Z4gemmmmmPKfmS0_mPfm,"a",@progbits
	.sectionflags	@""
	.align	4
.nv.constant0._Z4gemmmmmPKfmS0_mPfm:
	.zero		968


//--------------------- SYMBOLS --------------------------

	.type		.nv.reservedSmem.offset0,@object
	.size		.nv.reservedSmem.offset0,0x4
	.type		.nv.reservedSmem.cap,@object
	.size		.nv.reservedSmem.cap,0x4
